//
// Generated by NVIDIA NVVM Compiler
//
// Compiler Build ID: CL-36424714
// Cuda compilation tools, release 13.0, V13.0.88
// Based on NVVM 20.0.0
//

.version 9.0
.target sm_100
.address_size 64

	// .globl	convolution_tile
// _ZZ16convolution_tileE3Ids has been demoted

.visible .entry convolution_tile(
	.param .u64 .ptr .align 1 convolution_tile_param_0,
	.param .u64 .ptr .align 1 convolution_tile_param_1,
	.param .u64 .ptr .align 1 convolution_tile_param_2,
	.param .u32 convolution_tile_param_3,
	.param .u32 convolution_tile_param_4,
	.param .u32 convolution_tile_param_5,
	.param .u32 convolution_tile_param_6,
	.param .u32 convolution_tile_param_7
)
{
	.reg .pred 	%p<27>;
	.reg .b32 	%r<108>;
	.reg .b32 	%f<72>;
	.reg .b64 	%rd<34>;
	// demoted variable
	.shared .align 4 .b8 _ZZ16convolution_tileE3Ids[3072];
	ld.param.u64 	%rd5, [convolution_tile_param_0];
	ld.param.u64 	%rd7, [convolution_tile_param_2];
	ld.param.u32 	%r34, [convolution_tile_param_3];
	ld.param.u32 	%r38, [convolution_tile_param_4];
	ld.param.u32 	%r35, [convolution_tile_param_5];
	ld.param.u32 	%r36, [convolution_tile_param_6];
	ld.param.u32 	%r37, [convolution_tile_param_7];
	cvta.to.global.u64 	%rd1, %rd7;
	shr.u32 	%r39, %r36, 31;
	add.s32 	%r40, %r36, %r39;
	shr.s32 	%r1, %r40, 1;
	shr.u32 	%r41, %r37, 31;
	add.s32 	%r42, %r37, %r41;
	shr.s32 	%r2, %r42, 1;
	mov.u32 	%r43, %ctaid.x;
	mov.u32 	%r3, %ntid.x;
	and.b32  	%r44, %r42, -2;
	sub.s32 	%r45, %r3, %r44;
	mov.u32 	%r4, %tid.x;
	mov.u32 	%r46, %ctaid.y;
	mov.u32 	%r5, %ntid.y;
	and.b32  	%r47, %r40, -2;
	sub.s32 	%r48, %r5, %r47;
	mov.u32 	%r6, %tid.y;
	sub.s32 	%r7, %r4, %r2;
	mad.lo.s32 	%r8, %r45, %r43, %r7;
	sub.s32 	%r9, %r6, %r1;
	mad.lo.s32 	%r10, %r48, %r46, %r9;
	mov.u32 	%r11, %tid.z;
	mad.lo.s32 	%r49, %r6, %r5, %r4;
	mad.lo.s32 	%r12, %r35, %r49, %r11;
	setp.gt.s32 	%p2, %r10, -1;
	setp.lt.s32 	%p3, %r10, %r38;
	and.pred  	%p4, %p2, %p3;
	setp.gt.s32 	%p5, %r8, -1;
	setp.lt.s32 	%p6, %r8, %r34;
	and.pred  	%p7, %p5, %p6;
	and.pred  	%p1, %p4, %p7;
	not.pred 	%p9, %p1;
	@%p9 bra 	$L__BB0_2;
	cvta.to.global.u64 	%rd8, %rd5;
	mad.lo.s32 	%r54, %r10, %r34, %r8;
	mad.lo.s32 	%r55, %r54, %r35, %r11;
	mul.wide.s32 	%rd9, %r55, 4;
	add.s64 	%rd10, %rd8, %rd9;
	ld.global.f32 	%f15, [%rd10];
	shl.b32 	%r56, %r12, 2;
	mov.u32 	%r57, _ZZ16convolution_tileE3Ids;
	add.s32 	%r58, %r57, %r56;
	st.shared.f32 	[%r58], %f15;
	bra.uni 	$L__BB0_3;
$L__BB0_2:
	shl.b32 	%r50, %r12, 2;
	mov.u32 	%r51, _ZZ16convolution_tileE3Ids;
	add.s32 	%r52, %r51, %r50;
	mov.b32 	%r53, 0;
	st.shared.u32 	[%r52], %r53;
$L__BB0_3:
	bar.sync 	0;
	@%p9 bra 	$L__BB0_20;
	setp.lt.u32 	%p11, %r4, %r2;
	add.s32 	%r60, %r3, -2;
	setp.ge.u32 	%p12, %r4, %r60;
	setp.lt.u32 	%p13, %r6, %r1;
	or.pred  	%p14, %p11, %p13;
	or.pred  	%p15, %p14, %p12;
	add.s32 	%r62, %r5, -2;
	setp.ge.u32 	%p16, %r6, %r62;
	or.pred  	%p17, %p15, %p16;
	@%p17 bra 	$L__BB0_20;
	mov.f32 	%f70, 0f00000000;
	min.s32 	%r63, %r36, %r37;
	setp.lt.s32 	%p18, %r63, 1;
	@%p18 bra 	$L__BB0_19;
	and.b32  	%r13, %r37, 7;
	and.b32  	%r14, %r37, 3;
	and.b32  	%r15, %r37, 2147483640;
	and.b32  	%r16, %r37, 1;
	neg.s32 	%r17, %r15;
	shl.b32 	%r18, %r35, 2;
	shl.b32 	%r19, %r35, 5;
	mov.f32 	%f70, 0f00000000;
	mov.b32 	%r102, 0;
$L__BB0_7:
	setp.lt.u32 	%p19, %r37, 8;
	add.s32 	%r66, %r9, %r102;
	mad.lo.s32 	%r21, %r66, %r5, %r7;
	mul.lo.s32 	%r22, %r102, %r36;
	mov.b32 	%r106, 0;
	@%p19 bra 	$L__BB0_10;
	shl.b32 	%r67, %r11, 2;
	mov.u32 	%r68, _ZZ16convolution_tileE3Ids;
	add.s32 	%r69, %r68, %r67;
	mad.lo.s32 	%r103, %r18, %r21, %r69;
	mul.wide.u32 	%rd11, %r22, 4;
	add.s64 	%rd12, %rd1, %rd11;
	add.s64 	%rd33, %rd12, 16;
	mov.u32 	%r104, %r17;
$L__BB0_9:
	.pragma "nounroll";
	ld.shared.f32 	%f19, [%r103];
	ld.global.f32 	%f20, [%rd33+-16];
	fma.rn.f32 	%f21, %f19, %f20, %f70;
	add.s32 	%r70, %r103, %r18;
	ld.shared.f32 	%f22, [%r70];
	ld.global.f32 	%f23, [%rd33+-12];
	fma.rn.f32 	%f24, %f22, %f23, %f21;
	add.s32 	%r71, %r70, %r18;
	ld.shared.f32 	%f25, [%r71];
	ld.global.f32 	%f26, [%rd33+-8];
	fma.rn.f32 	%f27, %f25, %f26, %f24;
	add.s32 	%r72, %r71, %r18;
	ld.shared.f32 	%f28, [%r72];
	ld.global.f32 	%f29, [%rd33+-4];
	fma.rn.f32 	%f30, %f28, %f29, %f27;
	add.s32 	%r73, %r72, %r18;
	ld.shared.f32 	%f31, [%r73];
	ld.global.f32 	%f32, [%rd33];
	fma.rn.f32 	%f33, %f31, %f32, %f30;
	add.s32 	%r74, %r73, %r18;
	ld.shared.f32 	%f34, [%r74];
	ld.global.f32 	%f35, [%rd33+4];
	fma.rn.f32 	%f36, %f34, %f35, %f33;
	add.s32 	%r75, %r74, %r18;
	ld.shared.f32 	%f37, [%r75];
	ld.global.f32 	%f38, [%rd33+8];
	fma.rn.f32 	%f39, %f37, %f38, %f36;
	add.s32 	%r76, %r75, %r18;
	ld.shared.f32 	%f40, [%r76];
	ld.global.f32 	%f41, [%rd33+12];
	fma.rn.f32 	%f70, %f40, %f41, %f39;
	add.s32 	%r104, %r104, 8;
	add.s32 	%r103, %r103, %r19;
	add.s64 	%rd33, %rd33, 32;
	setp.ne.s32 	%p20, %r104, 0;
	mov.u32 	%r106, %r15;
	@%p20 bra 	$L__BB0_9;
$L__BB0_10:
	setp.eq.s32 	%p21, %r13, 0;
	@%p21 bra 	$L__BB0_18;
	add.s32 	%r77, %r13, -1;
	setp.lt.u32 	%p22, %r77, 3;
	@%p22 bra 	$L__BB0_13;
	add.s32 	%r78, %r21, %r106;
	mad.lo.s32 	%r79, %r78, %r35, %r11;
	shl.b32 	%r80, %r79, 2;
	mov.u32 	%r81, _ZZ16convolution_tileE3Ids;
	add.s32 	%r82, %r81, %r80;
	ld.shared.f32 	%f43, [%r82];
	add.s32 	%r83, %r106, %r22;
	mul.wide.u32 	%rd13, %r83, 4;
	add.s64 	%rd14, %rd1, %rd13;
	ld.global.f32 	%f44, [%rd14];
	fma.rn.f32 	%f45, %f43, %f44, %f70;
	add.s32 	%r84, %r82, %r18;
	ld.shared.f32 	%f46, [%r84];
	cvt.u64.u32 	%rd15, %r22;
	cvt.u64.u32 	%rd16, %r106;
	add.s64 	%rd17, %rd16, %rd15;
	shl.b64 	%rd18, %rd17, 2;
	add.s64 	%rd19, %rd1, %rd18;
	ld.global.f32 	%f47, [%rd19+4];
	fma.rn.f32 	%f48, %f46, %f47, %f45;
	add.s32 	%r85, %r84, %r18;
	ld.shared.f32 	%f49, [%r85];
	ld.global.f32 	%f50, [%rd19+8];
	fma.rn.f32 	%f51, %f49, %f50, %f48;
	add.s32 	%r86, %r85, %r18;
	ld.shared.f32 	%f52, [%r86];
	ld.global.f32 	%f53, [%rd19+12];
	fma.rn.f32 	%f70, %f52, %f53, %f51;
	add.s32 	%r106, %r106, 4;
$L__BB0_13:
	setp.eq.s32 	%p23, %r14, 0;
	@%p23 bra 	$L__BB0_18;
	setp.eq.s32 	%p24, %r14, 1;
	@%p24 bra 	$L__BB0_16;
	add.s32 	%r87, %r21, %r106;
	mad.lo.s32 	%r88, %r87, %r35, %r11;
	shl.b32 	%r89, %r88, 2;
	mov.u32 	%r90, _ZZ16convolution_tileE3Ids;
	add.s32 	%r91, %r90, %r89;
	ld.shared.f32 	%f55, [%r91];
	add.s32 	%r92, %r106, %r22;
	mul.wide.u32 	%rd20, %r92, 4;
	add.s64 	%rd21, %rd1, %rd20;
	ld.global.f32 	%f56, [%rd21];
	fma.rn.f32 	%f57, %f55, %f56, %f70;
	add.s32 	%r93, %r91, %r18;
	ld.shared.f32 	%f58, [%r93];
	cvt.u64.u32 	%rd22, %r22;
	cvt.u64.u32 	%rd23, %r106;
	add.s64 	%rd24, %rd23, %rd22;
	shl.b64 	%rd25, %rd24, 2;
	add.s64 	%rd26, %rd1, %rd25;
	ld.global.f32 	%f59, [%rd26+4];
	fma.rn.f32 	%f70, %f58, %f59, %f57;
	add.s32 	%r106, %r106, 2;
$L__BB0_16:
	setp.eq.s32 	%p25, %r16, 0;
	@%p25 bra 	$L__BB0_18;
	add.s32 	%r94, %r21, %r106;
	mad.lo.s32 	%r95, %r94, %r35, %r11;
	shl.b32 	%r96, %r95, 2;
	mov.u32 	%r97, _ZZ16convolution_tileE3Ids;
	add.s32 	%r98, %r97, %r96;
	ld.shared.f32 	%f60, [%r98];
	add.s32 	%r99, %r106, %r22;
	mul.wide.u32 	%rd27, %r99, 4;
	add.s64 	%rd28, %rd1, %rd27;
	ld.global.f32 	%f61, [%rd28];
	fma.rn.f32 	%f70, %f60, %f61, %f70;
$L__BB0_18:
	add.s32 	%r102, %r102, 1;
	setp.ne.s32 	%p26, %r102, %r36;
	@%p26 bra 	$L__BB0_7;
$L__BB0_19:
	ld.param.u64 	%rd32, [convolution_tile_param_1];
	mad.lo.s32 	%r100, %r10, %r34, %r8;
	mad.lo.s32 	%r101, %r100, %r35, %r11;
	cvta.to.global.u64 	%rd29, %rd32;
	mul.wide.s32 	%rd30, %r101, 4;
	add.s64 	%rd31, %rd29, %rd30;
	st.global.f32 	[%rd31], %f70;
$L__BB0_20:
	ret;

}


// ===== COMPILED SASS (sm_100) =====

	.target	sm_100

	.elftype	@"ET_EXEC"


//--------------------- .note.nv.tkinfo           --------------------------
	.section	.note.nv.tkinfo,"",@"SHT_NOTE"
	.sectionflags	@"SHF_NOTE_NV_TKINFO"
	.tkinfo
        /*0018*/ 	.word	0x00000002
        /*0030*/ 	.string	""
        /*0030*/ 	.string	"ptxas"
        /*0030*/ 	.string	"Cuda compilation tools, release 13.0, V13.0.88"
        /*0030*/ 	.string	"Build cuda_13.0.r13.0/compiler.36424714_0"
        /*0030*/ 	.string	"-arch sm_100 -m 64 "



//--------------------- .note.nv.cuinfo           --------------------------
	.section	.note.nv.cuinfo,"",@"SHT_NOTE"
	.sectionflags	@"SHF_NOTE_NV_CUINFO"
        /*0018*/ 	.short	0x0002
        /*001a*/ 	.short	0x0064
        /*001c*/ 	.short	0x0082
	.zero		2


//--------------------- .nv.info                  --------------------------
	.section	.nv.info,"",@"SHT_CUDA_INFO"
	.align	4


	//----- nvinfo : EIATTR_REGCOUNT
	.align		4
        /*0000*/ 	.byte	0x04, 0x2f
        /*0002*/ 	.short	(.L_1 - .L_0)
	.align		4
.L_0:
        /*0004*/ 	.word	index@(convolution_tile)
        /*0008*/ 	.word	0x0000001e


	//----- nvinfo : EIATTR_FRAME_SIZE
	.align		4
.L_1:
        /*000c*/ 	.byte	0x04, 0x11
        /*000e*/ 	.short	(.L_3 - .L_2)
	.align		4
.L_2:
        /*0010*/ 	.word	index@(convolution_tile)
        /*0014*/ 	.word	0x00000000


	//----- nvinfo : EIATTR_MIN_STACK_SIZE
	.align		4
.L_3:
        /*0018*/ 	.byte	0x04, 0x12
        /*001a*/ 	.short	(.L_5 - .L_4)
	.align		4
.L_4:
        /*001c*/ 	.word	index@(convolution_tile)
        /*0020*/ 	.word	0x00000000
.L_5:


//--------------------- .nv.compat                --------------------------
	.section	.nv.compat,"",@"SHT_CUDA_COMPAT_INFO"
	.align	4
        /*0000*/ 	.byte	0x02, 0x09, 0x00, 0x00, 0x02, 0x02, 0x01, 0x00, 0x02, 0x05, 0x05, 0x00, 0x03, 0x07, 0x01, 0x01
        /*0010*/ 	.byte	0x02, 0x03, 0x00, 0x00, 0x02, 0x06, 0x01, 0x00, 0x04, 0x0b, 0x08, 0x00, 0x09, 0x00, 0x00, 0x00
        /*0020*/ 	.byte	0x00, 0x00, 0x00, 0x00


//--------------------- .nv.info.convolution_tile --------------------------
	.section	.nv.info.convolution_tile,"",@"SHT_CUDA_INFO"
	.sectionflags	@""
	.align	4


	//----- nvinfo : EIATTR_CUDA_API_VERSION
	.align		4
        /*0000*/ 	.byte	0x04, 0x37
        /*0002*/ 	.short	(.L_7 - .L_6)
.L_6:
        /*0004*/ 	.word	0x00000082


	//----- nvinfo : EIATTR_KPARAM_INFO
	.align		4
.L_7:
        /*0008*/ 	.byte	0x04, 0x17
        /*000a*/ 	.short	(.L_9 - .L_8)
.L_8:
        /*000c*/ 	.word	0x00000000
        /*0010*/ 	.short	0x0007
        /*0012*/ 	.short	0x0028
        /*0014*/ 	.byte	0x00, 0xf0, 0x11, 0x00


	//----- nvinfo : EIATTR_KPARAM_INFO
	.align		4
.L_9:
        /*0018*/ 	.byte	0x04, 0x17
        /*001a*/ 	.short	(.L_11 - .L_10)
.L_10:
        /*001c*/ 	.word	0x00000000
        /*0020*/ 	.short	0x0006
        /*0022*/ 	.short	0x0024
        /*0024*/ 	.byte	0x00, 0xf0, 0x11, 0x00


	//----- nvinfo : EIATTR_KPARAM_INFO
	.align		4
.L_11:
        /*0028*/ 	.byte	0x04, 0x17
        /*002a*/ 	.short	(.L_13 - .L_12)
.L_12:
        /*002c*/ 	.word	0x00000000
        /*0030*/ 	.short	0x0005
        /*0032*/ 	.short	0x0020
        /*0034*/ 	.byte	0x00, 0xf0, 0x11, 0x00


	//----- nvinfo : EIATTR_KPARAM_INFO
	.align		4
.L_13:
        /*0038*/ 	.byte	0x04, 0x17
        /*003a*/ 	.short	(.L_15 - .L_14)
.L_14:
        /*003c*/ 	.word	0x00000000
        /*0040*/ 	.short	0x0004
        /*0042*/ 	.short	0x001c
        /*0044*/ 	.byte	0x00, 0xf0, 0x11, 0x00


	//----- nvinfo : EIATTR_KPARAM_INFO
	.align		4
.L_15:
        /*0048*/ 	.byte	0x04, 0x17
        /*004a*/ 	.short	(.L_17 - .L_16)
.L_16:
        /*004c*/ 	.word	0x00000000
        /*0050*/ 	.short	0x0003
        /*0052*/ 	.short	0x0018
        /*0054*/ 	.byte	0x00, 0xf0, 0x11, 0x00


	//----- nvinfo : EIATTR_KPARAM_INFO
	.align		4
.L_17:
        /*0058*/ 	.byte	0x04, 0x17
        /*005a*/ 	.short	(.L_19 - .L_18)
.L_18:
        /*005c*/ 	.word	0x00000000
        /*0060*/ 	.short	0x0002
        /*0062*/ 	.short	0x0010
        /*0064*/ 	.byte	0x00, 0xf5, 0x21, 0x00


	//----- nvinfo : EIATTR_KPARAM_INFO
	.align		4
.L_19:
        /*0068*/ 	.byte	0x04, 0x17
        /*006a*/ 	.short	(.L_21 - .L_20)
.L_20:
        /*006c*/ 	.word	0x00000000
        /*0070*/ 	.short	0x0001
        /*0072*/ 	.short	0x0008
        /*0074*/ 	.byte	0x00, 0xf5, 0x21, 0x00


	//----- nvinfo : EIATTR_KPARAM_INFO
	.align		4
.L_21:
        /*0078*/ 	.byte	0x04, 0x17
        /*007a*/ 	.short	(.L_23 - .L_22)
.L_22:
        /*007c*/ 	.word	0x00000000
        /*0080*/ 	.short	0x0000
        /*0082*/ 	.short	0x0000
        /*0084*/ 	.byte	0x00, 0xf5, 0x21, 0x00


	//----- nvinfo : EIATTR_SPARSE_MMA_MASK
	.align		4
.L_23:
        /*0088*/ 	.byte	0x03, 0x50
        /*008a*/ 	.short	0x0000


	//----- nvinfo : EIATTR_MAXREG_COUNT
	.align		4
        /*008c*/ 	.byte	0x03, 0x1b
        /*008e*/ 	.short	0x00ff


	//----- nvinfo : EIATTR_NUM_BARRIERS
	.align		4
        /*0090*/ 	.byte	0x02, 0x4c
        /*0092*/ 	.byte	0x01
	.zero		1


	//----- nvinfo : EIATTR_MERCURY_ISA_VERSION
	.align		4
        /*0094*/ 	.byte	0x03, 0x5f
        /*0096*/ 	.short	0x0101


	//----- nvinfo : EIATTR_VRC_CTA_INIT_COUNT
	.align		4
        /*0098*/ 	.byte	0x02, 0x4a
	.zero		1
	.zero		1


	//----- nvinfo : EIATTR_EXIT_INSTR_OFFSETS
	.align		4
        /*009c*/ 	.byte	0x04, 0x1c
        /*009e*/ 	.short	(.L_25 - .L_24)


	//   ....[0]....
.L_24:
        /*00a0*/ 	.word	0x000002b0


	//   ....[1]....
        /*00a4*/ 	.word	0x00000320


	//   ....[2]....
        /*00a8*/ 	.word	0x00000cf0


	//----- nvinfo : EIATTR_CBANK_PARAM_SIZE
	.align		4
.L_25:
        /*00ac*/ 	.byte	0x03, 0x19
        /*00ae*/ 	.short	0x002c


	//----- nvinfo : EIATTR_PARAM_CBANK
	.align		4
        /*00b0*/ 	.byte	0x04, 0x0a
        /*00b2*/ 	.short	(.L_27 - .L_26)
	.align		4
.L_26:
        /*00b4*/ 	.word	index@(.nv.constant0.convolution_tile)
        /*00b8*/ 	.short	0x0380
        /*00ba*/ 	.short	0x002c


	//----- nvinfo : EIATTR_SW_WAR
	.align		4
.L_27:
        /*00bc*/ 	.byte	0x04, 0x36
        /*00be*/ 	.short	(.L_29 - .L_28)
.L_28:
        /*00c0*/ 	.word	0x00000008
.L_29:


//--------------------- .nv.callgraph             --------------------------
	.section	.nv.callgraph,"",@"SHT_CUDA_CALLGRAPH"
	.align	4
	.sectionentsize	8
	.align		4
        /*0000*/ 	.word	0x00000000
	.align		4
        /*0004*/ 	.word	0xffffffff
	.align		4
        /*0008*/ 	.word	0x00000000
	.align		4
        /*000c*/ 	.word	0xfffffffe
	.align		4
        /*0010*/ 	.word	0x00000000
	.align		4
        /*0014*/ 	.word	0xfffffffd
	.align		4
        /*0018*/ 	.word	0x00000000
	.align		4
        /*001c*/ 	.word	0xfffffffc


//--------------------- .text.convolution_tile    --------------------------
	.section	.text.convolution_tile,"ax",@progbits
	.align	128
        .global         convolution_tile
        .type           convolution_tile,@function
        .size           convolution_tile,(.L_x_8 - convolution_tile)
        .other          convolution_tile,@"STO_CUDA_ENTRY STV_DEFAULT"
convolution_tile:
.text.convolution_tile:
[----:B------:R-:W-:Y:S01]  /*0000*/  LDC R1, c[0x0][0x37c] ;  /* 0x0000df00ff017b82 */ /* 0x000fe20000000800 */
[----:B------:R-:W0:Y:S01]  /*0010*/  S2R R11, SR_TID.X ;  /* 0x00000000000b7919 */ /* 0x000e220000002100 */
[----:B------:R-:W1:Y:S06]  /*0020*/  LDCU UR17, c[0x0][0x3a8] ;  /* 0x00007500ff1177ac */ /* 0x000e6c0008000800 */
[----:B------:R-:W2:Y:S01]  /*0030*/  LDC R10, c[0x0][0x360] ;  /* 0x0000d800ff0a7b82 */ /* 0x000ea20000000800 */
[----:B------:R-:W3:Y:S01]  /*0040*/  S2R R12, SR_TID.Y ;  /* 0x00000000000c7919 */ /* 0x000ee20000002200 */
[----:B------:R-:W4:Y:S01]  /*0050*/  LDCU.64 UR10, c[0x0][0x3a0] ;  /* 0x00007400ff0a77ac */ /* 0x000f220008000a00 */
[----:B------:R-:W5:Y:S01]  /*0060*/  S2R R8, SR_TID.Z ;  /* 0x0000000000087919 */ /* 0x000f620000002300 */
[----:B------:R-:W3:Y:S04]  /*0070*/  LDCU.64 UR14, c[0x0][0x398] ;  /* 0x00007300ff0e77ac */ /* 0x000ee80008000a00 */
[----:B------:R-:W3:Y:S01]  /*0080*/  LDC R0, c[0x0][0x364] ;  /* 0x0000d900ff007b82 */ /* 0x000ee20000000800 */
[----:B------:R-:W5:Y:S07]  /*0090*/  LDCU.64 UR12, c[0x0][0x358] ;  /* 0x00006b00ff0c77ac */ /* 0x000f6e0008000a00 */
[----:B------:R-:W5:Y:S01]  /*00a0*/  S2UR UR8, SR_CTAID.X ;  /* 0x00000000000879c3 */ /* 0x000f620000002500 */
[----:B-1----:R-:W-:-:S02]  /*00b0*/  ULEA.HI UR5, UR17, UR17, URZ, 0x1 ;  /* 0x0000001111057291 */ /* 0x002fc4000f8f08ff */
[----:B----4-:R-:W-:Y:S02]  /*00c0*/  ULEA.HI UR4, UR11, UR11, URZ, 0x1 ;  /* 0x0000000b0b047291 */ /* 0x010fe4000f8f08ff */
[----:B------:R-:W-:-:S03]  /*00d0*/  USHF.R.S32.HI UR7, URZ, 0x1, UR5 ;  /* 0x00000001ff077899 */ /* 0x000fc60008011405 */
[----:B------:R-:W1:Y:S01]  /*00e0*/  S2UR UR9, SR_CTAID.Y ;  /* 0x00000000000979c3 */ /* 0x000e620000002600 */
[----:B------:R-:W-:Y:S02]  /*00f0*/  ULOP3.LUT UR6, UR4, 0xfffffffe, URZ, 0xc0, !UPT ;  /* 0xfffffffe04067892 */ /* 0x000fe4000f8ec0ff */
[----:B------:R-:W-:Y:S02]  /*0100*/  ULOP3.LUT UR5, UR5, 0xfffffffe, URZ, 0xc0, !UPT ;  /* 0xfffffffe05057892 */ /* 0x000fe4000f8ec0ff */
[----:B------:R-:W-:Y:S01]  /*0110*/  USHF.R.S32.HI UR4, URZ, 0x1, UR4 ;  /* 0x00000001ff047899 */ /* 0x000fe20008011404 */
[----:B0-----:R-:W-:Y:S01]  /*0120*/  IADD3 R5, PT, PT, R11, -UR7, RZ ;  /* 0x800000070b057c10 */ /* 0x001fe2000fffe0ff */
[----:B---3--:R-:W-:Y:S02]  /*0130*/  VIADD R7, R0, -UR6 ;  /* 0x8000000600077c36 */ /* 0x008fe40008000000 */
[----:B--2---:R-:W-:Y:S02]  /*0140*/  IADD3 R6, PT, PT, R10, -UR5, RZ ;  /* 0x800000050a067c10 */ /* 0x004fe4000fffe0ff */
[----:B------:R-:W-:-:S03]  /*0150*/  IADD3 R4, PT, PT, R12, -UR4, RZ ;  /* 0x800000040c047c10 */ /* 0x000fc6000fffe0ff */
[----:B-----5:R-:W-:-:S05]  /*0160*/  IMAD R6, R6, UR8, R5 ;  /* 0x0000000806067c24 */ /* 0x020fca000f8e0205 */
[----:B------:R-:W-:Y:S01]  /*0170*/  ISETP.GE.AND P0, PT, R6, UR14, PT ;  /* 0x0000000e06007c0c */ /* 0x000fe2000bf06270 */
[----:B-1----:R-:W-:-:S03]  /*0180*/  IMAD R7, R7, UR9, R4 ;  /* 0x0000000907077c24 */ /* 0x002fc6000f8e0204 */
[----:B------:R-:W-:Y:S02]  /*0190*/  ISETP.GT.AND P0, PT, R6, -0x1, !P0 ;  /* 0xffffffff0600780c */ /* 0x000fe40004704270 */
[----:B------:R-:W-:-:S04]  /*01a0*/  ISETP.GE.AND P1, PT, R7, UR15, PT ;  /* 0x0000000f07007c0c */ /* 0x000fc8000bf26270 */
[----:B------:R-:W-:-:S04]  /*01b0*/  ISETP.GT.AND P1, PT, R7, -0x1, !P1 ;  /* 0xffffffff0700780c */ /* 0x000fc80004f24270 */
[----:B------:R-:W-:-:S13]  /*01c0*/  PLOP3.LUT P0, PT, P1, P0, PT, 0x80, 0x8 ;  /* 0x000000000008781c */ /* 0x000fda0000f01070 */
[----:B------:R-:W0:Y:S01]  /*01d0*/  @P0 LDC.64 R2, c[0x0][0x380] ;  /* 0x0000e000ff020b82 */ /* 0x000e220000000a00 */
[----:B------:R-:W-:-:S04]  /*01e0*/  @P0 IMAD R9, R7, UR14, R6 ;  /* 0x0000000e07090c24 */ /* 0x000fc8000f8e0206 */
[----:B------:R-:W-:-:S04]  /*01f0*/  @P0 IMAD R9, R9, UR10, R8 ;  /* 0x0000000a09090c24 */ /* 0x000fc8000f8e0208 */
[----:B0-----:R-:W-:-:S06]  /*0200*/  @P0 IMAD.WIDE R2, R9, 0x4, R2 ;  /* 0x0000000409020825 */ /* 0x001fcc00078e0202 */
[----:B------:R-:W2:Y:S01]  /*0210*/  @P0 LDG.E R2, desc[UR12][R2.64] ;  /* 0x0000000c02020981 */ /* 0x000ea2000c1e1900 */
[----:B------:R-:W0:Y:S01]  /*0220*/  S2UR UR6, SR_CgaCtaId ;  /* 0x00000000000679c3 */ /* 0x000e220000008800 */
[----:B------:R-:W-:Y:S01]  /*0230*/  IMAD R9, R0, R12, R11 ;  /* 0x0000000c00097224 */ /* 0x000fe200078e020b */
[----:B------:R-:W-:-:S03]  /*0240*/  UMOV UR5, 0x400 ;  /* 0x0000040000057882 */ /* 0x000fc60000000000 */
[----:B------:R-:W-:Y:S01]  /*0250*/  IMAD R9, R9, UR10, R8 ;  /* 0x0000000a09097c24 */ /* 0x000fe2000f8e0208 */
[----:B0-----:R-:W-:-:S06]  /*0260*/  ULEA UR5, UR6, UR5, 0x18 ;  /* 0x0000000506057291 */ /* 0x001fcc000f8ec0ff */
[----:B------:R-:W-:-:S05]  /*0270*/  LEA R9, R9, UR5, 0x2 ;  /* 0x0000000509097c11 */ /* 0x000fca000f8e10ff */
[----:B--2---:R0:W-:Y:S04]  /*0280*/  @P0 STS [R9], R2 ;  /* 0x0000000209000388 */ /* 0x0041e80000000800 */
[----:B------:R0:W-:Y:S01]  /*0290*/  @!P0 STS [R9], RZ ;  /* 0x000000ff09008388 */ /* 0x0001e20000000800 */
[----:B------:R-:W-:Y:S06]  /*02a0*/  BAR.SYNC.DEFER_BLOCKING 0x0 ;  /* 0x0000000000007b1d */ /* 0x000fec0000010000 */
[----:B------:R-:W-:Y:S05]  /*02b0*/  @!P0 EXIT ;  /* 0x000000000000894d */ /* 0x000fea0003800000 */
[----:B------:R-:W-:Y:S01]  /*02c0*/  ISETP.GE.U32.AND P0, PT, R12, UR4, PT ;  /* 0x000000040c007c0c */ /* 0x000fe2000bf06070 */
[----:B------:R-:W-:Y:S01]  /*02d0*/  VIADD R3, R0, 0xfffffffe ;  /* 0xfffffffe00037836 */ /* 0x000fe20000000000 */
[----:B0-----:R-:W-:Y:S02]  /*02e0*/  IADD3 R2, PT, PT, R10, -0x2, RZ ;  /* 0xfffffffe0a027810 */ /* 0x001fe40007ffe0ff */
[----:B------:R-:W-:-:S04]  /*02f0*/  ISETP.LT.U32.OR P0, PT, R11, UR7, !P0 ;  /* 0x000000070b007c0c */ /* 0x000fc8000c701470 */
[----:B------:R-:W-:-:S04]  /*0300*/  ISETP.GE.U32.OR P0, PT, R11, R2, P0 ;  /* 0x000000020b00720c */ /* 0x000fc80000706470 */
[----:B------:R-:W-:-:S13]  /*0310*/  ISETP.GE.U32.OR P0, PT, R12, R3, P0 ;  /* 0x000000030c00720c */ /* 0x000fda0000706470 */
[----:B------:R-:W-:Y:S05]  /*0320*/  @P0 EXIT ;  /* 0x000000000000094d */ /* 0x000fea0003800000 */
[----:B------:R-:W-:Y:S01]  /*0330*/  UISETP.LT.AND UP0, UPT, UR11, UR17, UPT ;  /* 0x000000110b00728c */ /* 0x000fe2000bf01270 */
[----:B------:R-:W-:-:S03]  /*0340*/  HFMA2 R10, -RZ, RZ, 0, 0 ;  /* 0x00000000ff0a7431 */ /* 0x000fc600000001ff */
[----:B------:R-:W-:-:S04]  /*0350*/  USEL UR4, UR11, UR17, UP0 ;  /* 0x000000110b047287 */ /* 0x000fc80008000000 */
[----:B------:R-:W-:-:S09]  /*0360*/  UISETP.GE.AND UP0, UPT, UR4, 0x1, UPT ;  /* 0x000000010400788c */ /* 0x000fd2000bf06270 */
[----:B------:R-:W-:Y:S05]  /*0370*/  BRA.U !UP0, `(.L_x_0) ;  /* 0x0000000908407547 */ /* 0x000fea000b800000 */
[----:B------:R-:W-:Y:S01]  /*0380*/  ULOP3.LUT UR15, UR17, 0x7ffffff8, URZ, 0xc0, !UPT ;  /* 0x7ffffff8110f7892 */ /* 0x000fe2000f8ec0ff */
[----:B------:R-:W-:Y:S01]  /*0390*/  MOV R10, RZ ;  /* 0x000000ff000a7202 */ /* 0x000fe20000000f00 */
[----:B------:R-:W-:Y:S02]  /*03a0*/  ULOP3.LUT UR11, UR17, 0x7, URZ, 0xc0, !UPT ;  /* 0x00000007110b7892 */ /* 0x000fe4000f8ec0ff */
[----:B------:R-:W-:Y:S02]  /*03b0*/  ULOP3.LUT UR14, UR17, 0x3, URZ, 0xc0, !UPT ;  /* 0x00000003110e7892 */ /* 0x000fe4000f8ec0ff */
[----:B------:R-:W-:Y:S02]  /*03c0*/  USHF.L.U32 UR16, UR10, 0x2, URZ ;  /* 0x000000020a107899 */ /* 0x000fe400080006ff */
[----:B------:R-:W-:Y:S01]  /*03d0*/  UIADD3 UR8, UPT, UPT, -UR15, URZ, URZ ;  /* 0x000000ff0f087290 */ /* 0x000fe2000fffe1ff */
[----:B------:R-:W-:-:S11]  /*03e0*/  UMOV UR4, URZ ;  /* 0x000000ff00047c82 */ /* 0x000fd60008000000 */
.L_x_6:
[----:B------:R-:W0:Y:S01]  /*03f0*/  LDCU UR19, c[0x0][0x3a8] ;  /* 0x00007500ff1377ac */ /* 0x000e220008000800 */
[----:B------:R-:W-:Y:S01]  /*0400*/  VIADD R9, R4, UR4 ;  /* 0x0000000404097c36 */ /* 0x000fe20008000000 */
[----:B------:R-:W-:Y:S01]  /*0410*/  MOV R2, RZ ;  /* 0x000000ff00027202 */ /* 0x000fe20000000f00 */
[----:B------:R-:W1:Y:S02]  /*0420*/  LDCU UR5, c[0x0][0x3a4] ;  /* 0x00007480ff0577ac */ /* 0x000e640008000800 */
[----:B------:R-:W-:Y:S01]  /*0430*/  IMAD R9, R9, R0, R5 ;  /* 0x0000000009097224 */ /* 0x000fe200078e0205 */
[----:B0-----:R-:W-:Y:S02]  /*0440*/  UISETP.GE.U32.AND UP1, UPT, UR19, 0x8, UPT ;  /* 0x000000081300788c */ /* 0x001fe4000bf26070 */
[----:B-1----:R-:W-:Y:S02]  /*0450*/  UIMAD UR18, UR4, UR5, URZ ;  /* 0x00000005041272a4 */ /* 0x002fe4000f8e02ff */
[----:B------:R-:W-:-:S04]  /*0460*/  UIADD3 UR4, UPT, UPT, UR4, 0x1, URZ ;  /* 0x0000000104047890 */ /* 0x000fc8000fffe0ff */
[----:B------:R-:W-:Y:S01]  /*0470*/  UISETP.NE.AND UP0, UPT, UR4, UR5, UPT ;  /* 0x000000050400728c */ /* 0x000fe2000bf05270 */
[----:B------:R-:W-:Y:S10]  /*0480*/  BRA.U !UP1, `(.L_x_1) ;  /* 0x0000000109c87547 */ /* 0x000ff4000b800000 */
[----:B------:R-:W0:Y:S01]  /*0490*/  S2UR UR9, SR_CgaCtaId ;  /* 0x00000000000979c3 */ /* 0x000e220000008800 */
[----:B------:R-:W1:Y:S01]  /*04a0*/  LDCU.64 UR6, c[0x0][0x390] ;  /* 0x00007200ff0677ac */ /* 0x000e620008000a00 */
[----:B------:R-:W-:-:S06]  /*04b0*/  UMOV UR5, 0x400 ;  /* 0x0000040000057882 */ /* 0x000fcc0000000000 */
[----:B------:R-:W2:Y:S01]  /*04c0*/  LDC R11, c[0x0][0x3a0] ;  /* 0x0000e800ff0b7b82 */ /* 0x000ea20000000800 */
[----:B-1----:R-:W-:Y:S02]  /*04d0*/  UIMAD.WIDE.U32 UR6, UR18, 0x4, UR6 ;  /* 0x00000004120678a5 */ /* 0x002fe4000f8e0006 */
[----:B0-----:R-:W-:Y:S02]  /*04e0*/  ULEA UR5, UR9, UR5, 0x18 ;  /* 0x0000000509057291 */ /* 0x001fe4000f8ec0ff */
[----:B------:R-:W-:-:S04]  /*04f0*/  UIADD3 UR9, UP1, UPT, UR6, 0x10, URZ ;  /* 0x0000001006097890 */ /* 0x000fc8000ff3e0ff */
[----:B------:R-:W-:Y:S01]  /*0500*/  UIADD3.X UR6, UPT, UPT, URZ, UR7, URZ, UP1, !UPT ;  /* 0x00000007ff067290 */ /* 0x000fe20008ffe4ff */
[----:B------:R-:W-:Y:S01]  /*0510*/  LEA R12, R8, UR5, 0x2 ;  /* 0x00000005080c7c11 */ /* 0x000fe2000f8e10ff */
[----:B------:R-:W-:Y:S01]  /*0520*/  UMOV UR5, UR8 ;  /* 0x0000000800057c82 */ /* 0x000fe20008000000 */
[----:B------:R-:W-:-:S03]  /*0530*/  MOV R2, UR9 ;  /* 0x0000000900027c02 */ /* 0x000fc60008000f00 */
[----:B------:R-:W-:Y:S02]  /*0540*/  IMAD R12, R9, UR16, R12 ;  /* 0x00000010090c7c24 */ /* 0x000fe4000f8e020c */
[----:B------:R-:W-:-:S07]  /*0550*/  IMAD.U32 R3, RZ, RZ, UR6 ;  /* 0x00000006ff037e24 */ /* 0x000fce000f8e00ff */
.L_x_2:
[----:B------:R-:W3:Y:S04]  /*0560*/  LDG.E R26, desc[UR12][R2.64+-0x10] ;  /* 0xfffff00c021a7981 */ /* 0x000ee8000c1e1900 */
[----:B------:R-:W4:Y:S04]  /*0570*/  LDG.E R16, desc[UR12][R2.64+-0xc] ;  /* 0xfffff40c02107981 */ /* 0x000f28000c1e1900 */
[----:B------:R-:W5:Y:S04]  /*0580*/  LDG.E R14, desc[UR12][R2.64+-0x8] ;  /* 0xfffff80c020e7981 */ /* 0x000f68000c1e1900 */
[----:B------:R-:W5:Y:S04]  /*0590*/  LDG.E R19, desc[UR12][R2.64+-0x4] ;  /* 0xfffffc0c02137981 */ /* 0x000f68000c1e1900 */
[----:B------:R-:W5:Y:S04]  /*05a0*/  LDG.E R18, desc[UR12][R2.64] ;  /* 0x0000000c02127981 */ /* 0x000f68000c1e1900 */
[----:B------:R-:W5:Y:S04]  /*05b0*/  LDG.E R17, desc[UR12][R2.64+0x4] ;  /* 0x0000040c02117981 */ /* 0x000f68000c1e1900 */
[----:B------:R-:W5:Y:S04]  /*05c0*/  LDG.E R13, desc[UR12][R2.64+0x8] ;  /* 0x0000080c020d7981 */ /* 0x000f68000c1e1900 */
[----:B------:R0:W5:Y:S01]  /*05d0*/  LDG.E R15, desc[UR12][R2.64+0xc] ;  /* 0x00000c0c020f7981 */ /* 0x000162000c1e1900 */
[----:B------:R-:W-:Y:S01]  /*05e0*/  IADD3 R23, PT, PT, R12, UR16, RZ ;  /* 0x000000100c177c10 */ /* 0x000fe2000fffe0ff */
[----:B------:R-:W-:-:S02]  /*05f0*/  UIADD3 UR5, UPT, UPT, UR5, 0x8, URZ ;  /* 0x0000000805057890 */ /* 0x000fc4000fffe0ff */
[----:B------:R-:W3:Y:S01]  /*0600*/  LDS R25, [R12] ;  /* 0x000000000c197984 */ /* 0x000ee20000000800 */
[----:B------:R-:W-:Y:S01]  /*0610*/  IADD3 R20, PT, PT, R23, UR16, RZ ;  /* 0x0000001017147c10 */ /* 0x000fe2000fffe0ff */
[----:B------:R-:W-:Y:S02]  /*0620*/  UISETP.NE.AND UP1, UPT, UR5, URZ, UPT ;  /* 0x000000ff0500728c */ /* 0x000fe4000bf25270 */
[----:B------:R2:W4:Y:S02]  /*0630*/  LDS R21, [R12+UR16] ;  /* 0x000000100c157984 */ /* 0x0005240008000800 */
[----:B------:R-:W-:Y:S01]  /*0640*/  VIADD R27, R20, UR16 ;  /* 0x00000010141b7c36 */ /* 0x000fe20008000000 */
[----:B0-----:R-:W-:Y:S01]  /*0650*/  IADD3 R2, P0, PT, R2, 0x20, RZ ;  /* 0x0000002002027810 */ /* 0x001fe20007f1e0ff */
[----:B------:R-:W5:Y:S03]  /*0660*/  LDS R23, [R23+UR16] ;  /* 0x0000001017177984 */ /* 0x000f660008000800 */
[----:B------:R-:W-:Y:S01]  /*0670*/  IADD3 R24, PT, PT, R27, UR16, RZ ;  /* 0x000000101b187c10 */ /* 0x000fe2000fffe0ff */
[----:B------:R-:W0:Y:S01]  /*0680*/  LDS R20, [R20+UR16] ;  /* 0x0000001014147984 */ /* 0x000e220008000800 */
[----:B------:R-:W-:-:S02]  /*0690*/  IADD3.X R3, PT, PT, RZ, R3, RZ, P0, !PT ;  /* 0x00000003ff037210 */ /* 0x000fc400007fe4ff */
[----:B------:R-:W-:Y:S02]  /*06a0*/  IADD3 R22, PT, PT, R24, UR16, RZ ;  /* 0x0000001018167c10 */ /* 0x000fe4000fffe0ff */
[----:B------:R-:W-:Y:S01]  /*06b0*/  LDS R24, [R24+UR16] ;  /* 0x0000001018187984 */ /* 0x000fe20008000800 */
[----:B--2---:R-:W-:Y:S01]  /*06c0*/  LEA R12, R11, R12, 0x5 ;  /* 0x0000000c0b0c7211 */ /* 0x004fe200078e28ff */
[----:B---3--:R-:W-:Y:S01]  /*06d0*/  FFMA R26, R25, R26, R10 ;  /* 0x0000001a191a7223 */ /* 0x008fe2000000000a */
[----:B------:R-:W-:Y:S01]  /*06e0*/  VIADD R10, R22, UR16 ;  /* 0x00000010160a7c36 */ /* 0x000fe20008000000 */
[----:B------:R-:W1:Y:S02]  /*06f0*/  LDS R25, [R27+UR16] ;  /* 0x000000101b197984 */ /* 0x000e640008000800 */
[----:B----4-:R-:W-:Y:S02]  /*0700*/  FFMA R16, R21, R16, R26 ;  /* 0x0000001015107223 */ /* 0x010fe4000000001a */
[----:B------:R-:W2:Y:S02]  /*0710*/  LDS R22, [R22+UR16] ;  /* 0x0000001016167984 */ /* 0x000ea40008000800 */
[----:B-----5:R-:W-:-:S02]  /*0720*/  FFMA R23, R23, R14, R16 ;  /* 0x0000000e17177223 */ /* 0x020fc40000000010 */
[----:B------:R-:W3:Y:S02]  /*0730*/  LDS R10, [R10+UR16] ;  /* 0x000000100a0a7984 */ /* 0x000ee40008000800 */
[----:B0-----:R-:W-:-:S04]  /*0740*/  FFMA R20, R20, R19, R23 ;  /* 0x0000001314147223 */ /* 0x001fc80000000017 */
[----:B-1----:R-:W-:-:S04]  /*0750*/  FFMA R25, R25, R18, R20 ;  /* 0x0000001219197223 */ /* 0x002fc80000000014 */
[----:B------:R-:W-:-:S04]  /*0760*/  FFMA R17, R24, R17, R25 ;  /* 0x0000001118117223 */ /* 0x000fc80000000019 */
[----:B--2---:R-:W-:-:S04]  /*0770*/  FFMA R13, R22, R13, R17 ;  /* 0x0000000d160d7223 */ /* 0x004fc80000000011 */
[----:B---3--:R-:W-:Y:S01]  /*0780*/  FFMA R10, R10, R15, R13 ;  /* 0x0000000f0a0a7223 */ /* 0x008fe2000000000d */
[----:B------:R-:W-:Y:S06]  /*0790*/  BRA.U UP1, `(.L_x_2) ;  /* 0xfffffffd01707547 */ /* 0x000fec000b83ffff */
[----:B------:R-:W-:-:S07]  /*07a0*/  IMAD.U32 R2, RZ, RZ, UR15 ;  /* 0x0000000fff027e24 */ /* 0x000fce000f8e00ff */
.L_x_1:
[----:B------:R-:W-:-:S09]  /*07b0*/  UISETP.NE.AND UP1, UPT, UR11, URZ, UPT ;  /* 0x000000ff0b00728c */ /* 0x000fd2000bf25270 */
[----:B------:R-:W-:Y:S05]  /*07c0*/  BRA.U !UP1, `(.L_x_3) ;  /* 0x0000000509287547 */ /* 0x000fea000b800000 */
[----:B------:R-:W-:Y:S02]  /*07d0*/  UIADD3 UR5, UPT, UPT, UR11, -0x1, URZ ;  /* 0xffffffff0b057890 */ /* 0x000fe4000fffe0ff */
[----:B------:R-:W-:Y:S02]  /*07e0*/  UISETP.NE.AND UP2, UPT, UR14, URZ, UPT ;  /* 0x000000ff0e00728c */ /* 0x000fe4000bf45270 */
[----:B------:R-:W-:-:S09]  /*07f0*/  UISETP.GE.U32.AND UP1, UPT, UR5, 0x3, UPT ;  /* 0x000000030500788c */ /* 0x000fd2000bf26070 */
[----:B------:R-:W-:Y:S05]  /*0800*/  BRA.U !UP1, `(.L_x_4) ;  /* 0x0000000109787547 */ /* 0x000fea000b800000 */
[----:B------:R-:W0:Y:S01]  /*0810*/  LDC.64 R14, c[0x0][0x390] ;  /* 0x0000e400ff0e7b82 */ /* 0x000e220000000a00 */
[C---:B------:R-:W-:Y:S01]  /*0820*/  IADD3 R3, PT, PT, R2.reuse, UR18, RZ ;  /* 0x0000001202037c10 */ /* 0x040fe2000fffe0ff */
[----:B------:R-:W1:Y:S01]  /*0830*/  LDCU UR7, c[0x0][0x3a0] ;  /* 0x00007400ff0777ac */ /* 0x000e620008000800 */
[----:B------:R-:W-:-:S04]  /*0840*/  IADD3 R11, P0, PT, R2, UR18, RZ ;  /* 0x00000012020b7c10 */ /* 0x000fc8000ff1e0ff */
[----:B------:R-:W-:Y:S01]  /*0850*/  IADD3.X R16, PT, PT, RZ, RZ, RZ, P0, !PT ;  /* 0x000000ffff107210 */ /* 0x000fe200007fe4ff */
[----:B------:R-:W2:Y:S01]  /*0860*/  LDC.64 R12, c[0x0][0x390] ;  /* 0x0000e400ff0c7b82 */ /* 0x000ea20000000a00 */
[----:B0-----:R-:W-:-:S06]  /*0870*/  IMAD.WIDE.U32 R14, R3, 0x4, R14 ;  /* 0x00000004030e7825 */ /* 0x001fcc00078e000e */
[----:B------:R0:W3:Y:S01]  /*0880*/  LDG.E R14, desc[UR12][R14.64] ;  /* 0x0000000c0e0e7981 */ /* 0x0000e2000c1e1900 */
[----:B--2---:R-:W-:-:S04]  /*0890*/  LEA R12, P0, R11, R12, 0x2 ;  /* 0x0000000c0b0c7211 */ /* 0x004fc800078010ff */
[----:B------:R-:W-:-:S05]  /*08a0*/  LEA.HI.X R13, R11, R13, R16, 0x2, P0 ;  /* 0x0000000d0b0d7211 */ /* 0x000fca00000f1410 */
[----:B------:R-:W2:Y:S04]  /*08b0*/  LDG.E R17, desc[UR12][R12.64+0x4] ;  /* 0x0000040c0c117981 */ /* 0x000ea8000c1e1900 */
[----:B------:R-:W4:Y:S04]  /*08c0*/  LDG.E R19, desc[UR12][R12.64+0x8] ;  /* 0x0000080c0c137981 */ /* 0x000f28000c1e1900 */
[----:B------:R5:W4:Y:S01]  /*08d0*/  LDG.E R20, desc[UR12][R12.64+0xc] ;  /* 0x00000c0c0c147981 */ /* 0x000b22000c1e1900 */
[----:B------:R-:W0:Y:S01]  /*08e0*/  S2UR UR6, SR_CgaCtaId ;  /* 0x00000000000679c3 */ /* 0x000e220000008800 */
[----:B------:R-:W-:Y:S01]  /*08f0*/  IMAD.IADD R3, R9, 0x1, R2 ;  /* 0x0000000109037824 */ /* 0x000fe200078e0202 */
[----:B------:R-:W-:-:S03]  /*0900*/  UMOV UR5, 0x400 ;  /* 0x0000040000057882 */ /* 0x000fc60000000000 */
[----:B-1----:R-:W-:Y:S01]  /*0910*/  IMAD R3, R3, UR7, R8 ;  /* 0x0000000703037c24 */ /* 0x002fe2000f8e0208 */
[----:B0-----:R-:W-:-:S06]  /*0920*/  ULEA UR5, UR6, UR5, 0x18 ;  /* 0x0000000506057291 */ /* 0x001fcc000f8ec0ff */
[----:B------:R-:W-:-:S05]  /*0930*/  LEA R3, R3, UR5, 0x2 ;  /* 0x0000000503037c11 */ /* 0x000fca000f8e10ff */
[----:B------:R-:W3:Y:S01]  /*0940*/  LDS R11, [R3] ;  /* 0x00000000030b7984 */ /* 0x000ee20000000800 */
[----:B------:R-:W-:-:S03]  /*0950*/  IADD3 R15, PT, PT, R3, UR16, RZ ;  /* 0x00000010030f7c10 */ /* 0x000fc6000fffe0ff */
[----:B------:R-:W2:Y:S01]  /*0960*/  LDS R16, [R3+UR16] ;  /* 0x0000001003107984 */ /* 0x000ea20008000800 */
[----:B-----5:R-:W-:-:S03]  /*0970*/  IADD3 R12, PT, PT, R15, UR16, RZ ;  /* 0x000000100f0c7c10 */ /* 0x020fc6000fffe0ff */
[----:B------:R-:W4:Y:S04]  /*0980*/  LDS R18, [R15+UR16] ;  /* 0x000000100f127984 */ /* 0x000f280008000800 */
[----:B------:R-:W0:Y:S01]  /*0990*/  LDS R12, [R12+UR16] ;  /* 0x000000100c0c7984 */ /* 0x000e220008000800 */
[----:B------:R-:W-:Y:S02]  /*09a0*/  VIADD R2, R2, 0x4 ;  /* 0x0000000402027836 */ /* 0x000fe40000000000 */
[----:B---3--:R-:W-:-:S04]  /*09b0*/  FFMA R11, R11, R14, R10 ;  /* 0x0000000e0b0b7223 */ /* 0x008fc8000000000a */
[----:B--2---:R-:W-:-:S04]  /*09c0*/  FFMA R11, R16, R17, R11 ;  /* 0x00000011100b7223 */ /* 0x004fc8000000000b */
[----:B----4-:R-:W-:-:S04]  /*09d0*/  FFMA R11, R18, R19, R11 ;  /* 0x00000013120b7223 */ /* 0x010fc8000000000b */
[----:B0-----:R-:W-:-:S07]  /*09e0*/  FFMA R10, R12, R20, R11 ;  /* 0x000000140c0a7223 */ /* 0x001fce000000000b */
.L_x_4:
[----:B------:R-:W-:Y:S05]  /*09f0*/  BRA.U !UP2, `(.L_x_3) ;  /* 0x000000010a9c7547 */ /* 0x000fea000b800000 */
[----:B------:R-:W-:Y:S02]  /*0a00*/  UISETP.NE.AND UP1, UPT, UR14, 0x1, UPT ;  /* 0x000000010e00788c */ /* 0x000fe4000bf25270 */
[----:B------:R-:W-:-:S07]  /*0a10*/  ULOP3.LUT UP2, URZ, UR19, 0x1, URZ, 0xc0, !UPT ;  /* 0x0000000113ff7892 */ /* 0x000fce000f84c0ff */
        /* <DEDUP_REMOVED lines=8> */
[----:B------:R-:W3:Y:S01]  /*0aa0*/  LDG.E R14, desc[UR12][R14.64] ;  /* 0x0000000c0e0e7981 */ /* 0x000ee2000c1e1900 */
[----:B--2---:R-:W-:-:S04]  /*0ab0*/  LEA R12, P0, R11, R12, 0x2 ;  /* 0x0000000c0b0c7211 */ /* 0x004fc800078010ff */
[----:B------:R-:W-:-:S05]  /*0ac0*/  LEA.HI.X R13, R11, R13, R16, 0x2, P0 ;  /* 0x0000000d0b0d7211 */ /* 0x000fca00000f1410 */
[----:B------:R-:W2:Y:S01]  /*0ad0*/  LDG.E R12, desc[UR12][R12.64+0x4] ;  /* 0x0000040c0c0c7981 */ /* 0x000ea2000c1e1900 */
[----:B------:R-:W0:Y:S01]  /*0ae0*/  S2UR UR6, SR_CgaCtaId ;  /* 0x00000000000679c3 */ /* 0x000e220000008800 */
[----:B------:R-:W-:Y:S01]  /*0af0*/  IMAD.IADD R3, R9, 0x1, R2 ;  /* 0x0000000109037824 */ /* 0x000fe200078e0202 */
[----:B------:R-:W-:-:S03]  /*0b00*/  UMOV UR5, 0x400 ;  /* 0x0000040000057882 */ /* 0x000fc60000000000 */
[----:B-1----:R-:W-:Y:S01]  /*0b10*/  IMAD R3, R3, UR7, R8 ;  /* 0x0000000703037c24 */ /* 0x002fe2000f8e0208 */
[----:B0-----:R-:W-:-:S06]  /*0b20*/  ULEA UR5, UR6, UR5, 0x18 ;  /* 0x0000000506057291 */ /* 0x001fcc000f8ec0ff */
[----:B------:R-:W-:-:S05]  /*0b30*/  LEA R3, R3, UR5, 0x2 ;  /* 0x0000000503037c11 */ /* 0x000fca000f8e10ff */
[----:B------:R-:W3:Y:S04]  /*0b40*/  LDS R11, [R3] ;  /* 0x00000000030b7984 */ /* 0x000ee80000000800 */
[----:B------:R-:W2:Y:S01]  /*0b50*/  LDS R17, [R3+UR16] ;  /* 0x0000001003117984 */ /* 0x000ea20008000800 */
[----:B------:R-:W-:Y:S01]  /*0b60*/  IADD3 R2, PT, PT, R2, 0x2, RZ ;  /* 0x0000000202027810 */ /* 0x000fe20007ffe0ff */
[----:B---3--:R-:W-:-:S04]  /*0b70*/  FFMA R10, R11, R14, R10 ;  /* 0x0000000e0b0a7223 */ /* 0x008fc8000000000a */
[----:B--2---:R-:W-:-:S07]  /*0b80*/  FFMA R10, R17, R12, R10 ;  /* 0x0000000c110a7223 */ /* 0x004fce000000000a */
.L_x_5:
[----:B------:R-:W-:Y:S05]  /*0b90*/  BRA.U !UP2, `(.L_x_3) ;  /* 0x000000010a347547 */ /* 0x000fea000b800000 */
[----:B------:R-:W0:Y:S01]  /*0ba0*/  LDC.64 R12, c[0x0][0x390] ;  /* 0x0000e400ff0c7b82 */ /* 0x000e220000000a00 */
[----:B------:R-:W-:Y:S01]  /*0bb0*/  IADD3 R3, PT, PT, R2, UR18, RZ ;  /* 0x0000001202037c10 */ /* 0x000fe2000fffe0ff */
[----:B------:R-:W1:Y:S04]  /*0bc0*/  LDCU UR7, c[0x0][0x3a0] ;  /* 0x00007400ff0777ac */ /* 0x000e680008000800 */
[----:B0-----:R-:W-:-:S06]  /*0bd0*/  IMAD.WIDE.U32 R12, R3, 0x4, R12 ;  /* 0x00000004030c7825 */ /* 0x001fcc00078e000c */
[----:B------:R-:W2:Y:S01]  /*0be0*/  LDG.E R12, desc[UR12][R12.64] ;  /* 0x0000000c0c0c7981 */ /* 0x000ea2000c1e1900 */
[----:B------:R-:W0:Y:S01]  /*0bf0*/  S2UR UR6, SR_CgaCtaId ;  /* 0x00000000000679c3 */ /* 0x000e220000008800 */
[----:B------:R-:W-:Y:S01]  /*0c00*/  IADD3 R9, PT, PT, R9, R2, RZ ;  /* 0x0000000209097210 */ /* 0x000fe20007ffe0ff */
[----:B------:R-:W-:-:S04]  /*0c10*/  UMOV UR5, 0x400 ;  /* 0x0000040000057882 */ /* 0x000fc80000000000 */
[----:B-1----:R-:W-:Y:S01]  /*0c20*/  IMAD R9, R9, UR7, R8 ;  /* 0x0000000709097c24 */ /* 0x002fe2000f8e0208 */
[----:B0-----:R-:W-:-:S06]  /*0c30*/  ULEA UR5, UR6, UR5, 0x18 ;  /* 0x0000000506057291 */ /* 0x001fcc000f8ec0ff */
[----:B------:R-:W-:-:S06]  /*0c40*/  LEA R9, R9, UR5, 0x2 ;  /* 0x0000000509097c11 */ /* 0x000fcc000f8e10ff */
[----:B------:R-:W2:Y:S02]  /*0c50*/  LDS R9, [R9] ;  /* 0x0000000009097984 */ /* 0x000ea40000000800 */
[----:B--2---:R-:W-:-:S07]  /*0c60*/  FFMA R10, R9, R12, R10 ;  /* 0x0000000c090a7223 */ /* 0x004fce000000000a */
.L_x_3:
[----:B------:R-:W-:Y:S05]  /*0c70*/  BRA.U UP0, `(.L_x_6) ;  /* 0xfffffff500dc7547 */ /* 0x000fea000b83ffff */
.L_x_0:
[----:B------:R-:W0:Y:S01]  /*0c80*/  LDCU UR4, c[0x0][0x398] ;  /* 0x00007300ff0477ac */ /* 0x000e220008000800 */
[----:B------:R-:W1:Y:S01]  /*0c90*/  LDC.64 R2, c[0x0][0x388] ;  /* 0x0000e200ff027b82 */ /* 0x000e620000000a00 */
[----:B------:R-:W2:Y:S01]  /*0ca0*/  LDCU UR5, c[0x0][0x3a0] ;  /* 0x00007400ff0577ac */ /* 0x000ea20008000800 */
[----:B0-----:R-:W-:-:S04]  /*0cb0*/  IMAD R7, R7, UR4, R6 ;  /* 0x0000000407077c24 */ /* 0x001fc8000f8e0206 */
[----:B--2---:R-:W-:-:S04]  /*0cc0*/  IMAD R7, R7, UR5, R8 ;  /* 0x0000000507077c24 */ /* 0x004fc8000f8e0208 */
[----:B-1----:R-:W-:-:S05]  /*0cd0*/  IMAD.WIDE R2, R7, 0x4, R2 ;  /* 0x0000000407027825 */ /* 0x002fca00078e0202 */
[----:B------:R-:W-:Y:S01]  /*0ce0*/  STG.E desc[UR12][R2.64], R10 ;  /* 0x0000000a02007986 */ /* 0x000fe2000c10190c */
[----:B------:R-:W-:Y:S05]  /*0cf0*/  EXIT ;  /* 0x000000000000794d */ /* 0x000fea0003800000 */
.L_x_7:
[----:B------:R-:W-:-:S00]  /*0d00*/  BRA `(.L_x_7) ;  /* 0xfffffffc00fc7947 */ /* 0x000fc0000383ffff */
[----:B------:R-:W-:-:S00]  /*0d10*/  NOP ;  /* 0x0000000000007918 */ /* 0x000fc00000000000 */
        /* <DEDUP_REMOVED lines=14> */
.L_x_8:


//--------------------- .nv.shared.convolution_tile --------------------------
	.section	.nv.shared.convolution_tile,"aw",@nobits
	.sectionflags	@""
	.align	4
.nv.shared.convolution_tile:
	.zero		4096


//--------------------- .nv.shared.reserved.0     --------------------------
	.section	.nv.shared.reserved.0,"aw",@nobits
	.weak		__nv_reservedSMEM_offset_0_alias
	.size		__nv_reservedSMEM_offset_0_alias, 0, 64
	.other		__nv_reservedSMEM_offset_0_alias,@"STO_CUDA_RESERVED_SHARED STV_DEFAULT"
__nv_reservedSMEM_offset_0_alias:
	.zero		0
	.zero		64


//--------------------- .nv.constant0.convolution_tile --------------------------
	.section	.nv.constant0.convolution_tile,"a",@progbits
	.sectionflags	@""
	.align	4
.nv.constant0.convolution_tile:
	.zero		940


//--------------------- SYMBOLS --------------------------

	.type		.nv.reservedSmem.offset0,@object
	.size		.nv.reservedSmem.offset0,0x4
	.type		.nv.reservedSmem.cap,@object
	.size		.nv.reservedSmem.cap,0x4
